//
// Generated by NVIDIA NVVM Compiler
//
// Compiler Build ID: CL-36424714
// Cuda compilation tools, release 13.0, V13.0.88
// Based on NVVM 20.0.0
//

.version 9.0
.target sm_100
.address_size 64

	// .globl	_Z15gaussian_kernelPdS_ii

.visible .entry _Z15gaussian_kernelPdS_ii(
	.param .u64 .ptr .align 1 _Z15gaussian_kernelPdS_ii_param_0,
	.param .u64 .ptr .align 1 _Z15gaussian_kernelPdS_ii_param_1,
	.param .u32 _Z15gaussian_kernelPdS_ii_param_2,
	.param .u32 _Z15gaussian_kernelPdS_ii_param_3
)
{
	.reg .pred 	%p<5>;
	.reg .b32 	%r<17>;
	.reg .b64 	%rd<22>;
	.reg .b64 	%fd<15>;

	ld.param.u64 	%rd3, [_Z15gaussian_kernelPdS_ii_param_0];
	ld.param.u64 	%rd2, [_Z15gaussian_kernelPdS_ii_param_1];
	ld.param.u32 	%r4, [_Z15gaussian_kernelPdS_ii_param_2];
	ld.param.u32 	%r5, [_Z15gaussian_kernelPdS_ii_param_3];
	cvta.to.global.u64 	%rd1, %rd3;
	add.s32 	%r6, %r4, 1;
	mov.u32 	%r7, %ctaid.x;
	add.s32 	%r1, %r6, %r7;
	mov.u32 	%r2, %tid.x;
	add.s32 	%r3, %r6, %r2;
	max.s32 	%r8, %r1, %r3;
	setp.ge.s32 	%p1, %r8, %r5;
	@%p1 bra 	$L__BB0_2;
	mul.lo.s32 	%r9, %r1, %r5;
	add.s32 	%r10, %r9, %r4;
	mul.wide.s32 	%rd4, %r10, 8;
	add.s64 	%rd5, %rd1, %rd4;
	ld.global.f64 	%fd1, [%rd5];
	mul.lo.s32 	%r11, %r5, %r4;
	add.s32 	%r12, %r11, %r4;
	mul.wide.s32 	%rd6, %r12, 8;
	add.s64 	%rd7, %rd1, %rd6;
	ld.global.f64 	%fd2, [%rd7];
	add.s32 	%r13, %r11, %r3;
	mul.wide.s32 	%rd8, %r13, 8;
	add.s64 	%rd9, %rd1, %rd8;
	ld.global.f64 	%fd3, [%rd9];
	mul.f64 	%fd4, %fd1, %fd3;
	div.rn.f64 	%fd5, %fd4, %fd2;
	add.s32 	%r14, %r9, %r3;
	mul.wide.s32 	%rd10, %r14, 8;
	add.s64 	%rd11, %rd1, %rd10;
	ld.global.f64 	%fd6, [%rd11];
	sub.f64 	%fd7, %fd6, %fd5;
	st.global.f64 	[%rd11], %fd7;
$L__BB0_2:
	setp.ge.s32 	%p2, %r1, %r5;
	bar.sync 	0;
	setp.ne.s32 	%p3, %r2, 0;
	or.pred  	%p4, %p3, %p2;
	@%p4 bra 	$L__BB0_4;
	cvta.to.global.u64 	%rd12, %rd2;
	mad.lo.s32 	%r15, %r1, %r5, %r4;
	mul.wide.s32 	%rd13, %r15, 8;
	add.s64 	%rd14, %rd1, %rd13;
	ld.global.f64 	%fd8, [%rd14];
	mul.wide.s32 	%rd15, %r4, 8;
	add.s64 	%rd16, %rd12, %rd15;
	ld.global.f64 	%fd9, [%rd16];
	mul.f64 	%fd10, %fd8, %fd9;
	mad.lo.s32 	%r16, %r5, %r4, %r4;
	mul.wide.s32 	%rd17, %r16, 8;
	add.s64 	%rd18, %rd1, %rd17;
	ld.global.f64 	%fd11, [%rd18];
	div.rn.f64 	%fd12, %fd10, %fd11;
	mul.wide.s32 	%rd19, %r1, 8;
	add.s64 	%rd20, %rd12, %rd19;
	ld.global.f64 	%fd13, [%rd20];
	sub.f64 	%fd14, %fd13, %fd12;
	st.global.f64 	[%rd20], %fd14;
	mov.b64 	%rd21, 0;
	st.global.u64 	[%rd14], %rd21;
$L__BB0_4:
	ret;

}


// ===== COMPILED SASS (sm_100) =====

	.target	sm_100

	.elftype	@"ET_EXEC"


//--------------------- .note.nv.tkinfo           --------------------------
	.section	.note.nv.tkinfo,"",@"SHT_NOTE"
	.sectionflags	@"SHF_NOTE_NV_TKINFO"
	.tkinfo
        /*0018*/ 	.word	0x00000002
        /*0030*/ 	.string	""
        /*0030*/ 	.string	"ptxas"
        /*0030*/ 	.string	"Cuda compilation tools, release 13.0, V13.0.88"
        /*0030*/ 	.string	"Build cuda_13.0.r13.0/compiler.36424714_0"
        /*0030*/ 	.string	"-arch sm_100 -m 64 "



//--------------------- .note.nv.cuinfo           --------------------------
	.section	.note.nv.cuinfo,"",@"SHT_NOTE"
	.sectionflags	@"SHF_NOTE_NV_CUINFO"
        /*0018*/ 	.short	0x0002
        /*001a*/ 	.short	0x0064
        /*001c*/ 	.short	0x0082
	.zero		2


//--------------------- .nv.info                  --------------------------
	.section	.nv.info,"",@"SHT_CUDA_INFO"
	.align	4


	//----- nvinfo : EIATTR_REGCOUNT
	.align		4
        /*0000*/ 	.byte	0x04, 0x2f
        /*0002*/ 	.short	(.L_1 - .L_0)
	.align		4
.L_0:
        /*0004*/ 	.word	index@(_Z15gaussian_kernelPdS_ii)
        /*0008*/ 	.word	0x0000001b


	//----- nvinfo : EIATTR_FRAME_SIZE
	.align		4
.L_1:
        /*000c*/ 	.byte	0x04, 0x11
        /*000e*/ 	.short	(.L_3 - .L_2)
	.align		4
.L_2:
        /*0010*/ 	.word	index@($__internal_0_$__cuda_sm20_div_rn_f64_full)
        /*0014*/ 	.word	0x00000000


	//----- nvinfo : EIATTR_FRAME_SIZE
	.align		4
.L_3:
        /*0018*/ 	.byte	0x04, 0x11
        /*001a*/ 	.short	(.L_5 - .L_4)
	.align		4
.L_4:
        /*001c*/ 	.word	index@(_Z15gaussian_kernelPdS_ii)
        /*0020*/ 	.word	0x00000000


	//----- nvinfo : EIATTR_MIN_STACK_SIZE
	.align		4
.L_5:
        /*0024*/ 	.byte	0x04, 0x12
        /*0026*/ 	.short	(.L_7 - .L_6)
	.align		4
.L_6:
        /*0028*/ 	.word	index@(_Z15gaussian_kernelPdS_ii)
        /*002c*/ 	.word	0x00000000
.L_7:


//--------------------- .nv.compat                --------------------------
	.section	.nv.compat,"",@"SHT_CUDA_COMPAT_INFO"
	.align	4
        /*0000*/ 	.byte	0x02, 0x09, 0x00, 0x00, 0x02, 0x02, 0x01, 0x00, 0x02, 0x05, 0x05, 0x00, 0x03, 0x07, 0x01, 0x01
        /*0010*/ 	.byte	0x02, 0x03, 0x00, 0x00, 0x02, 0x06, 0x01, 0x00, 0x04, 0x0b, 0x08, 0x00, 0x01, 0x00, 0x00, 0x00
        /*0020*/ 	.byte	0x00, 0x00, 0x00, 0x00


//--------------------- .nv.info._Z15gaussian_kernelPdS_ii --------------------------
	.section	.nv.info._Z15gaussian_kernelPdS_ii,"",@"SHT_CUDA_INFO"
	.sectionflags	@""
	.align	4


	//----- nvinfo : EIATTR_CUDA_API_VERSION
	.align		4
        /*0000*/ 	.byte	0x04, 0x37
        /*0002*/ 	.short	(.L_9 - .L_8)
.L_8:
        /*0004*/ 	.word	0x00000082


	//----- nvinfo : EIATTR_KPARAM_INFO
	.align		4
.L_9:
        /*0008*/ 	.byte	0x04, 0x17
        /*000a*/ 	.short	(.L_11 - .L_10)
.L_10:
        /*000c*/ 	.word	0x00000000
        /*0010*/ 	.short	0x0003
        /*0012*/ 	.short	0x0014
        /*0014*/ 	.byte	0x00, 0xf0, 0x11, 0x00


	//----- nvinfo : EIATTR_KPARAM_INFO
	.align		4
.L_11:
        /*0018*/ 	.byte	0x04, 0x17
        /*001a*/ 	.short	(.L_13 - .L_12)
.L_12:
        /*001c*/ 	.word	0x00000000
        /*0020*/ 	.short	0x0002
        /*0022*/ 	.short	0x0010
        /*0024*/ 	.byte	0x00, 0xf0, 0x11, 0x00


	//----- nvinfo : EIATTR_KPARAM_INFO
	.align		4
.L_13:
        /*0028*/ 	.byte	0x04, 0x17
        /*002a*/ 	.short	(.L_15 - .L_14)
.L_14:
        /*002c*/ 	.word	0x00000000
        /*0030*/ 	.short	0x0001
        /*0032*/ 	.short	0x0008
        /*0034*/ 	.byte	0x00, 0xf5, 0x21, 0x00


	//----- nvinfo : EIATTR_KPARAM_INFO
	.align		4
.L_15:
        /*0038*/ 	.byte	0x04, 0x17
        /*003a*/ 	.short	(.L_17 - .L_16)
.L_16:
        /*003c*/ 	.word	0x00000000
        /*0040*/ 	.short	0x0000
        /*0042*/ 	.short	0x0000
        /*0044*/ 	.byte	0x00, 0xf5, 0x21, 0x00


	//----- nvinfo : EIATTR_SPARSE_MMA_MASK
	.align		4
.L_17:
        /*0048*/ 	.byte	0x03, 0x50
        /*004a*/ 	.short	0x0000


	//----- nvinfo : EIATTR_MAXREG_COUNT
	.align		4
        /*004c*/ 	.byte	0x03, 0x1b
        /*004e*/ 	.short	0x00ff


	//----- nvinfo : EIATTR_NUM_BARRIERS
	.align		4
        /*0050*/ 	.byte	0x02, 0x4c
        /*0052*/ 	.byte	0x01
	.zero		1


	//----- nvinfo : EIATTR_MERCURY_ISA_VERSION
	.align		4
        /*0054*/ 	.byte	0x03, 0x5f
        /*0056*/ 	.short	0x0101


	//----- nvinfo : EIATTR_VRC_CTA_INIT_COUNT
	.align		4
        /*0058*/ 	.byte	0x02, 0x4a
	.zero		1
	.zero		1


	//----- nvinfo : EIATTR_EXIT_INSTR_OFFSETS
	.align		4
        /*005c*/ 	.byte	0x04, 0x1c
        /*005e*/ 	.short	(.L_19 - .L_18)


	//   ....[0]....
.L_18:
        /*0060*/ 	.word	0x00000350


	//   ....[1]....
        /*0064*/ 	.word	0x000005a0


	//----- nvinfo : EIATTR_CRS_STACK_SIZE
	.align		4
.L_19:
        /*0068*/ 	.byte	0x04, 0x1e
        /*006a*/ 	.short	(.L_21 - .L_20)
.L_20:
        /*006c*/ 	.word	0x00000000


	//----- nvinfo : EIATTR_CBANK_PARAM_SIZE
	.align		4
.L_21:
        /*0070*/ 	.byte	0x03, 0x19
        /*0072*/ 	.short	0x0018


	//----- nvinfo : EIATTR_PARAM_CBANK
	.align		4
        /*0074*/ 	.byte	0x04, 0x0a
        /*0076*/ 	.short	(.L_23 - .L_22)
	.align		4
.L_22:
        /*0078*/ 	.word	index@(.nv.constant0._Z15gaussian_kernelPdS_ii)
        /*007c*/ 	.short	0x0380
        /*007e*/ 	.short	0x0018


	//----- nvinfo : EIATTR_SW_WAR
	.align		4
.L_23:
        /*0080*/ 	.byte	0x04, 0x36
        /*0082*/ 	.short	(.L_25 - .L_24)
.L_24:
        /*0084*/ 	.word	0x00000008
.L_25:


//--------------------- .nv.callgraph             --------------------------
	.section	.nv.callgraph,"",@"SHT_CUDA_CALLGRAPH"
	.align	4
	.sectionentsize	8
	.align		4
        /*0000*/ 	.word	0x00000000
	.align		4
        /*0004*/ 	.word	0xffffffff
	.align		4
        /*0008*/ 	.word	0x00000000
	.align		4
        /*000c*/ 	.word	0xfffffffe
	.align		4
        /*0010*/ 	.word	0x00000000
	.align		4
        /*0014*/ 	.word	0xfffffffd
	.align		4
        /*0018*/ 	.word	0x00000000
	.align		4
        /*001c*/ 	.word	0xfffffffc


//--------------------- .text._Z15gaussian_kernelPdS_ii --------------------------
	.section	.text._Z15gaussian_kernelPdS_ii,"ax",@progbits
	.align	128
        .global         _Z15gaussian_kernelPdS_ii
        .type           _Z15gaussian_kernelPdS_ii,@function
        .size           _Z15gaussian_kernelPdS_ii,(.L_x_12 - _Z15gaussian_kernelPdS_ii)
        .other          _Z15gaussian_kernelPdS_ii,@"STO_CUDA_ENTRY STV_DEFAULT"
_Z15gaussian_kernelPdS_ii:
.text._Z15gaussian_kernelPdS_ii:
[----:B------:R-:W-:Y:S01]  /*0000*/  LDC R1, c[0x0][0x37c] ;  /* 0x0000df00ff017b82 */ /* 0x000fe20000000800 */
[----:B------:R-:W0:Y:S07]  /*0010*/  S2R R10, SR_TID.X ;  /* 0x00000000000a7919 */ /* 0x000e2e0000002100 */
[----:B------:R-:W1:Y:S01]  /*0020*/  LDC.64 R6, c[0x0][0x390] ;  /* 0x0000e400ff067b82 */ /* 0x000e620000000a00 */
[----:B------:R-:W-:Y:S07]  /*0030*/  BSSY.RECONVERGENT B0, `(.L_x_0) ;  /* 0x000002e000007945 */ /* 0x000fee0003800200 */
[----:B------:R-:W2:Y:S01]  /*0040*/  S2UR UR4, SR_CTAID.X ;  /* 0x00000000000479c3 */ /* 0x000ea20000002500 */
[----:B-1----:R-:W-:-:S04]  /*0050*/  VIADD R11, R6, 0x1 ;  /* 0x00000001060b7836 */ /* 0x002fc80000000000 */
[C---:B--2---:R-:W-:Y:S01]  /*0060*/  VIADD R0, R11.reuse, UR4 ;  /* 0x000000040b007c36 */ /* 0x044fe20008000000 */
[----:B------:R-:W1:Y:S01]  /*0070*/  LDCU.64 UR4, c[0x0][0x358] ;  /* 0x00006b00ff0477ac */ /* 0x000e620008000a00 */
[----:B0-----:R-:W-:-:S05]  /*0080*/  IMAD.IADD R11, R11, 0x1, R10 ;  /* 0x000000010b0b7824 */ /* 0x001fca00078e020a */
[----:B------:R-:W-:-:S04]  /*0090*/  VIMNMX R2, PT, PT, R0, R11, !PT ;  /* 0x0000000b00027248 */ /* 0x000fc80007fe0100 */
[----:B------:R-:W-:-:S13]  /*00a0*/  ISETP.GE.AND P0, PT, R2, R7, PT ;  /* 0x000000070200720c */ /* 0x000fda0003f06270 */
[----:B-1----:R-:W-:Y:S05]  /*00b0*/  @P0 BRA `(.L_x_1) ;  /* 0x0000000000940947 */ /* 0x002fea0003800000 */
[----:B------:R-:W0:Y:S01]  /*00c0*/  LDC.64 R8, c[0x0][0x380] ;  /* 0x0000e000ff087b82 */ /* 0x000e220000000a00 */
[----:B------:R-:W-:-:S04]  /*00d0*/  IMAD R5, R6, R7, R6 ;  /* 0x0000000706057224 */ /* 0x000fc800078e0206 */
[----:B0-----:R-:W-:-:S06]  /*00e0*/  IMAD.WIDE R4, R5, 0x8, R8 ;  /* 0x0000000805047825 */ /* 0x001fcc00078e0208 */
[----:B------:R-:W2:Y:S01]  /*00f0*/  LDG.E.64 R4, desc[UR4][R4.64] ;  /* 0x0000000404047981 */ /* 0x000ea2000c1e1b00 */
[-C--:B------:R-:W-:Y:S02]  /*0100*/  IMAD R3, R0, R7.reuse, R6 ;  /* 0x0000000700037224 */ /* 0x080fe400078e0206 */
[----:B------:R-:W-:Y:S02]  /*0110*/  IMAD R7, R6, R7, R11 ;  /* 0x0000000706077224 */ /* 0x000fe400078e020b */
[----:B------:R-:W-:-:S04]  /*0120*/  IMAD.WIDE R2, R3, 0x8, R8 ;  /* 0x0000000803027825 */ /* 0x000fc800078e0208 */
[----:B------:R-:W-:Y:S02]  /*0130*/  IMAD.WIDE R6, R7, 0x8, R8 ;  /* 0x0000000807067825 */ /* 0x000fe400078e0208 */
[----:B------:R-:W3:Y:S04]  /*0140*/  LDG.E.64 R2, desc[UR4][R2.64] ;  /* 0x0000000402027981 */ /* 0x000ee8000c1e1b00 */
[----:B------:R-:W3:Y:S01]  /*0150*/  LDG.E.64 R6, desc[UR4][R6.64] ;  /* 0x0000000406067981 */ /* 0x000ee2000c1e1b00 */
[----:B------:R-:W-:Y:S01]  /*0160*/  IMAD.MOV.U32 R8, RZ, RZ, 0x1 ;  /* 0x00000001ff087424 */ /* 0x000fe200078e00ff */
[----:B------:R-:W-:Y:S01]  /*0170*/  BSSY.RECONVERGENT B1, `(.L_x_2) ;  /* 0x0000011000017945 */ /* 0x000fe20003800200 */
[----:B--2---:R-:W0:Y:S04]  /*0180*/  MUFU.RCP64H R9, R5 ;  /* 0x0000000500097308 */ /* 0x004e280000001800 */
[----:B0-----:R-:W-:-:S08]  /*0190*/  DFMA R12, -R4, R8, 1 ;  /* 0x3ff00000040c742b */ /* 0x001fd00000000108 */
[----:B------:R-:W-:-:S08]  /*01a0*/  DFMA R12, R12, R12, R12 ;  /* 0x0000000c0c0c722b */ /* 0x000fd0000000000c */
[----:B------:R-:W-:Y:S02]  /*01b0*/  DFMA R12, R8, R12, R8 ;  /* 0x0000000c080c722b */ /* 0x000fe40000000008 */
[----:B---3--:R-:W-:-:S06]  /*01c0*/  DMUL R8, R2, R6 ;  /* 0x0000000602087228 */ /* 0x008fcc0000000000 */
[----:B------:R-:W-:-:S04]  /*01d0*/  DFMA R14, -R4, R12, 1 ;  /* 0x3ff00000040e742b */ /* 0x000fc8000000010c */
[----:B------:R-:W-:-:S04]  /*01e0*/  FSETP.GEU.AND P1, PT, |R9|, 6.5827683646048100446e-37, PT ;  /* 0x036000000900780b */ /* 0x000fc80003f2e200 */
[----:B------:R-:W-:-:S08]  /*01f0*/  DFMA R14, R12, R14, R12 ;  /* 0x0000000e0c0e722b */ /* 0x000fd0000000000c */
[----:B------:R-:W-:-:S08]  /*0200*/  DMUL R12, R8, R14 ;  /* 0x0000000e080c7228 */ /* 0x000fd00000000000 */
[----:B------:R-:W-:-:S08]  /*0210*/  DFMA R2, -R4, R12, R8 ;  /* 0x0000000c0402722b */ /* 0x000fd00000000108 */
[----:B------:R-:W-:-:S10]  /*0220*/  DFMA R2, R14, R2, R12 ;  /* 0x000000020e02722b */ /* 0x000fd4000000000c */
[----:B------:R-:W-:-:S05]  /*0230*/  FFMA R6, RZ, R5, R3 ;  /* 0x00000005ff067223 */ /* 0x000fca0000000003 */
[----:B------:R-:W-:-:S13]  /*0240*/  FSETP.GT.AND P0, PT, |R6|, 1.469367938527859385e-39, PT ;  /* 0x001000000600780b */ /* 0x000fda0003f04200 */
[----:B------:R-:W-:Y:S05]  /*0250*/  @P0 BRA P1, `(.L_x_3) ;  /* 0x0000000000080947 */ /* 0x000fea0000800000 */
[----:B------:R-:W-:-:S07]  /*0260*/  MOV R18, 0x280 ;  /* 0x0000028000127802 */ /* 0x000fce0000000f00 */
[----:B------:R-:W-:Y:S05]  /*0270*/  CALL.REL.NOINC `($__internal_0_$__cuda_sm20_div_rn_f64_full) ;  /* 0x0000000000cc7944 */ /* 0x000fea0003c00000 */
.L_x_3:
[----:B------:R-:W-:Y:S05]  /*0280*/  BSYNC.RECONVERGENT B1 ;  /* 0x0000000000017941 */ /* 0x000fea0003800200 */
.L_x_2:
[----:B------:R-:W0:Y:S01]  /*0290*/  LDCU UR6, c[0x0][0x394] ;  /* 0x00007280ff0677ac */ /* 0x000e220008000800 */
[----:B------:R-:W1:Y:S01]  /*02a0*/  LDC.64 R4, c[0x0][0x380] ;  /* 0x0000e000ff047b82 */ /* 0x000e620000000a00 */
[----:B0-----:R-:W-:-:S04]  /*02b0*/  IMAD.U32 R7, RZ, RZ, UR6 ;  /* 0x00000006ff077e24 */ /* 0x001fc8000f8e00ff */
[----:B------:R-:W-:-:S04]  /*02c0*/  IMAD R11, R0, R7, R11 ;  /* 0x00000007000b7224 */ /* 0x000fc800078e020b */
[----:B-1----:R-:W-:-:S05]  /*02d0*/  IMAD.WIDE R4, R11, 0x8, R4 ;  /* 0x000000080b047825 */ /* 0x002fca00078e0204 */
[----:B------:R-:W2:Y:S02]  /*02e0*/  LDG.E.64 R8, desc[UR4][R4.64] ;  /* 0x0000000404087981 */ /* 0x000ea4000c1e1b00 */
[----:B--2---:R-:W-:-:S07]  /*02f0*/  DADD R8, R8, -R2 ;  /* 0x0000000008087229 */ /* 0x004fce0000000802 */
[----:B------:R0:W-:Y:S04]  /*0300*/  STG.E.64 desc[UR4][R4.64], R8 ;  /* 0x0000000804007986 */ /* 0x0001e8000c101b04 */
.L_x_1:
[----:B------:R-:W-:Y:S05]  /*0310*/  BSYNC.RECONVERGENT B0 ;  /* 0x0000000000007941 */ /* 0x000fea0003800200 */
.L_x_0:
[----:B------:R-:W-:Y:S01]  /*0320*/  BAR.SYNC.DEFER_BLOCKING 0x0 ;  /* 0x0000000000007b1d */ /* 0x000fe20000010000 */
[----:B------:R-:W-:-:S04]  /*0330*/  ISETP.GE.AND P0, PT, R0, R7, PT ;  /* 0x000000070000720c */ /* 0x000fc80003f06270 */
[----:B------:R-:W-:-:S13]  /*0340*/  ISETP.NE.OR P0, PT, R10, RZ, P0 ;  /* 0x000000ff0a00720c */ /* 0x000fda0000705670 */
[----:B------:R-:W-:Y:S05]  /*0350*/  @P0 EXIT ;  /* 0x000000000000094d */ /* 0x000fea0003800000 */
[----:B------:R-:W0:Y:S08]  /*0360*/  LDC R6, c[0x0][0x390] ;  /* 0x0000e400ff067b82 */ /* 0x000e300000000800 */
[----:B------:R-:W1:Y:S08]  /*0370*/  LDC.64 R10, c[0x0][0x380] ;  /* 0x0000e000ff0a7b82 */ /* 0x000e700000000a00 */
[----:B------:R-:W2:Y:S01]  /*0380*/  LDC.64 R2, c[0x0][0x388] ;  /* 0x0000e200ff027b82 */ /* 0x000ea20000000a00 */
[----:B0-----:R-:W-:-:S04]  /*0390*/  IMAD R5, R6, R7, R6 ;  /* 0x0000000706057224 */ /* 0x001fc800078e0206 */
[----:B-1----:R-:W-:-:S06]  /*03a0*/  IMAD.WIDE R4, R5, 0x8, R10 ;  /* 0x0000000805047825 */ /* 0x002fcc00078e020a */
[----:B------:R-:W3:Y:S01]  /*03b0*/  LDG.E.64 R4, desc[UR4][R4.64] ;  /* 0x0000000404047981 */ /* 0x000ee2000c1e1b00 */
[----:B------:R-:W-:Y:S02]  /*03c0*/  IMAD R9, R0, R7, R6 ;  /* 0x0000000700097224 */ /* 0x000fe400078e0206 */
[----:B--2---:R-:W-:-:S04]  /*03d0*/  IMAD.WIDE R6, R6, 0x8, R2 ;  /* 0x0000000806067825 */ /* 0x004fc800078e0202 */
[----:B------:R-:W-:Y:S02]  /*03e0*/  IMAD.WIDE R10, R9, 0x8, R10 ;  /* 0x00000008090a7825 */ /* 0x000fe400078e020a */
[----:B------:R-:W2:Y:S04]  /*03f0*/  LDG.E.64 R6, desc[UR4][R6.64] ;  /* 0x0000000406067981 */ /* 0x000ea8000c1e1b00 */
[----:B------:R-:W2:Y:S01]  /*0400*/  LDG.E.64 R2, desc[UR4][R10.64] ;  /* 0x000000040a027981 */ /* 0x000ea2000c1e1b00 */
[----:B------:R-:W-:Y:S01]  /*0410*/  IMAD.MOV.U32 R8, RZ, RZ, 0x1 ;  /* 0x00000001ff087424 */ /* 0x000fe200078e00ff */
[----:B------:R-:W-:Y:S01]  /*0420*/  BSSY.RECONVERGENT B0, `(.L_x_4) ;  /* 0x0000011000007945 */ /* 0x000fe20003800200 */
[----:B---3--:R-:W0:Y:S04]  /*0430*/  MUFU.RCP64H R9, R5 ;  /* 0x0000000500097308 */ /* 0x008e280000001800 */
[----:B0-----:R-:W-:-:S08]  /*0440*/  DFMA R12, -R4, R8, 1 ;  /* 0x3ff00000040c742b */ /* 0x001fd00000000108 */
[----:B------:R-:W-:-:S08]  /*0450*/  DFMA R12, R12, R12, R12 ;  /* 0x0000000c0c0c722b */ /* 0x000fd0000000000c */
[----:B------:R-:W-:Y:S02]  /*0460*/  DFMA R12, R8, R12, R8 ;  /* 0x0000000c080c722b */ /* 0x000fe40000000008 */
[----:B--2---:R-:W-:-:S06]  /*0470*/  DMUL R8, R2, R6 ;  /* 0x0000000602087228 */ /* 0x004fcc0000000000 */
        /* <DEDUP_REMOVED lines=11> */
.L_x_5:
[----:B------:R-:W-:Y:S05]  /*0530*/  BSYNC.RECONVERGENT B0 ;  /* 0x0000000000007941 */ /* 0x000fea0003800200 */
.L_x_4:
[----:B------:R-:W0:Y:S02]  /*0540*/  LDC.64 R4, c[0x0][0x388] ;  /* 0x0000e200ff047b82 */ /* 0x000e240000000a00 */
[----:B0-----:R-:W-:-:S05]  /*0550*/  IMAD.WIDE R4, R0, 0x8, R4 ;  /* 0x0000000800047825 */ /* 0x001fca00078e0204 */
[----:B------:R-:W2:Y:S02]  /*0560*/  LDG.E.64 R6, desc[UR4][R4.64] ;  /* 0x0000000404067981 */ /* 0x000ea4000c1e1b00 */
[----:B--2---:R-:W-:-:S07]  /*0570*/  DADD R6, R6, -R2 ;  /* 0x0000000006067229 */ /* 0x004fce0000000802 */
[----:B------:R-:W-:Y:S04]  /*0580*/  STG.E.64 desc[UR4][R4.64], R6 ;  /* 0x0000000604007986 */ /* 0x000fe8000c101b04 */
[----:B------:R-:W-:Y:S01]  /*0590*/  STG.E.64 desc[UR4][R10.64], RZ ;  /* 0x000000ff0a007986 */ /* 0x000fe2000c101b04 */
[----:B------:R-:W-:Y:S05]  /*05a0*/  EXIT ;  /* 0x000000000000794d */ /* 0x000fea0003800000 */
        .weak           $__internal_0_$__cuda_sm20_div_rn_f64_full
        .type           $__internal_0_$__cuda_sm20_div_rn_f64_full,@function
        .size           $__internal_0_$__cuda_sm20_div_rn_f64_full,(.L_x_12 - $__internal_0_$__cuda_sm20_div_rn_f64_full)
$__internal_0_$__cuda_sm20_div_rn_f64_full:
[C---:B------:R-:W-:Y:S01]  /*05b0*/  FSETP.GEU.AND P0, PT, |R5|.reuse, 1.469367938527859385e-39, PT ;  /* 0x001000000500780b */ /* 0x040fe20003f0e200 */
[----:B------:R-:W-:Y:S01]  /*05c0*/  IMAD.MOV.U32 R7, RZ, RZ, R9 ;  /* 0x000000ffff077224 */ /* 0x000fe200078e0009 */
[C---:B------:R-:W-:Y:S01]  /*05d0*/  LOP3.LUT R2, R5.reuse, 0x800fffff, RZ, 0xc0, !PT ;  /* 0x800fffff05027812 */ /* 0x040fe200078ec0ff */
[----:B------:R-:W-:Y:S01]  /*05e0*/  IMAD.MOV.U32 R12, RZ, RZ, 0x1 ;  /* 0x00000001ff0c7424 */ /* 0x000fe200078e00ff */
[----:B------:R-:W-:Y:S01]  /*05f0*/  LOP3.LUT R22, R5, 0x7ff00000, RZ, 0xc0, !PT ;  /* 0x7ff0000005167812 */ /* 0x000fe200078ec0ff */
[----:B------:R-:W-:Y:S01]  /*0600*/  IMAD.MOV.U32 R6, RZ, RZ, R8 ;  /* 0x000000ffff067224 */ /* 0x000fe200078e0008 */
[----:B------:R-:W-:Y:S01]  /*0610*/  LOP3.LUT R3, R2, 0x3ff00000, RZ, 0xfc, !PT ;  /* 0x3ff0000002037812 */ /* 0x000fe200078efcff */
[----:B------:R-:W-:Y:S01]  /*0620*/  IMAD.MOV.U32 R2, RZ, RZ, R4 ;  /* 0x000000ffff027224 */ /* 0x000fe200078e0004 */
[C---:B------:R-:W-:Y:S01]  /*0630*/  FSETP.GEU.AND P2, PT, |R7|.reuse, 1.469367938527859385e-39, PT ;  /* 0x001000000700780b */ /* 0x040fe20003f4e200 */
[----:B------:R-:W-:Y:S01]  /*0640*/  IMAD.MOV.U32 R20, RZ, RZ, 0x1ca00000 ;  /* 0x1ca00000ff147424 */ /* 0x000fe200078e00ff */
[----:B------:R-:W-:Y:S01]  /*0650*/  LOP3.LUT R19, R7, 0x7ff00000, RZ, 0xc0, !PT ;  /* 0x7ff0000007137812 */ /* 0x000fe200078ec0ff */
[----:B------:R-:W-:Y:S02]  /*0660*/  BSSY.RECONVERGENT B2, `(.L_x_6) ;  /* 0x000004e000027945 */ /* 0x000fe40003800200 */
[----:B------:R-:W-:Y:S01]  /*0670*/  @!P0 DMUL R2, R4, 8.98846567431157953865e+307 ;  /* 0x7fe0000004028828 */ /* 0x000fe20000000000 */
[----:B------:R-:W-:Y:S01]  /*0680*/  ISETP.GE.U32.AND P1, PT, R19, R22, PT ;  /* 0x000000161300720c */ /* 0x000fe20003f26070 */
[----:B------:R-:W-:-:S04]  /*0690*/  IMAD.MOV.U32 R21, RZ, RZ, R19 ;  /* 0x000000ffff157224 */ /* 0x000fc800078e0013 */
[----:B------:R-:W0:Y:S02]  /*06a0*/  MUFU.RCP64H R13, R3 ;  /* 0x00000003000d7308 */ /* 0x000e240000001800 */
[----:B------:R-:W-:Y:S02]  /*06b0*/  @!P2 LOP3.LUT R14, R5, 0x7ff00000, RZ, 0xc0, !PT ;  /* 0x7ff00000050ea812 */ /* 0x000fe400078ec0ff */
[----:B------:R-:W-:Y:S02]  /*06c0*/  @!P0 LOP3.LUT R22, R3, 0x7ff00000, RZ, 0xc0, !PT ;  /* 0x7ff0000003168812 */ /* 0x000fe400078ec0ff */
[----:B------:R-:W-:-:S03]  /*06d0*/  @!P2 ISETP.GE.U32.AND P3, PT, R19, R14, PT ;  /* 0x0000000e1300a20c */ /* 0x000fc60003f66070 */
[----:B------:R-:W-:Y:S01]  /*06e0*/  VIADD R24, R22, 0xffffffff ;  /* 0xffffffff16187836 */ /* 0x000fe20000000000 */
[----:B------:R-:W-:-:S04]  /*06f0*/  @!P2 SEL R15, R20, 0x63400000, !P3 ;  /* 0x63400000140fa807 */ /* 0x000fc80005800000 */
[----:B------:R-:W-:Y:S01]  /*0700*/  @!P2 LOP3.LUT R16, R15, 0x80000000, R7, 0xf8, !PT ;  /* 0x800000000f10a812 */ /* 0x000fe200078ef807 */
[----:B0-----:R-:W-:-:S03]  /*0710*/  DFMA R8, R12, -R2, 1 ;  /* 0x3ff000000c08742b */ /* 0x001fc60000000802 */
[----:B------:R-:W-:Y:S01]  /*0720*/  @!P2 LOP3.LUT R17, R16, 0x100000, RZ, 0xfc, !PT ;  /* 0x001000001011a812 */ /* 0x000fe200078efcff */
[----:B------:R-:W-:-:S04]  /*0730*/  @!P2 IMAD.MOV.U32 R16, RZ, RZ, RZ ;  /* 0x000000ffff10a224 */ /* 0x000fc800078e00ff */
[----:B------:R-:W-:-:S08]  /*0740*/  DFMA R8, R8, R8, R8 ;  /* 0x000000080808722b */ /* 0x000fd00000000008 */
[----:B------:R-:W-:Y:S01]  /*0750*/  DFMA R12, R12, R8, R12 ;  /* 0x000000080c0c722b */ /* 0x000fe2000000000c */
[----:B------:R-:W-:Y:S01]  /*0760*/  SEL R9, R20, 0x63400000, !P1 ;  /* 0x6340000014097807 */ /* 0x000fe20004800000 */
[----:B------:R-:W-:-:S03]  /*0770*/  IMAD.MOV.U32 R8, RZ, RZ, R6 ;  /* 0x000000ffff087224 */ /* 0x000fc600078e0006 */
[----:B------:R-:W-:-:S03]  /*0780*/  LOP3.LUT R9, R9, 0x800fffff, R7, 0xf8, !PT ;  /* 0x800fffff09097812 */ /* 0x000fc600078ef807 */
[----:B------:R-:W-:-:S03]  /*0790*/  DFMA R14, R12, -R2, 1 ;  /* 0x3ff000000c0e742b */ /* 0x000fc60000000802 */
[----:B------:R-:W-:-:S05]  /*07a0*/  @!P2 DFMA R8, R8, 2, -R16 ;  /* 0x400000000808a82b */ /* 0x000fca0000000810 */
[----:B------:R-:W-:-:S05]  /*07b0*/  DFMA R14, R12, R14, R12 ;  /* 0x0000000e0c0e722b */ /* 0x000fca000000000c */
[----:B------:R-:W-:-:S03]  /*07c0*/  @!P2 LOP3.LUT R21, R9, 0x7ff00000, RZ, 0xc0, !PT ;  /* 0x7ff000000915a812 */ /* 0x000fc600078ec0ff */
[----:B------:R-:W-:Y:S02]  /*07d0*/  DMUL R12, R14, R8 ;  /* 0x000000080e0c7228 */ /* 0x000fe40000000000 */
[----:B------:R-:W-:-:S05]  /*07e0*/  VIADD R23, R21, 0xffffffff ;  /* 0xffffffff15177836 */ /* 0x000fca0000000000 */
[----:B------:R-:W-:Y:S01]  /*07f0*/  ISETP.GT.U32.AND P0, PT, R23, 0x7feffffe, PT ;  /* 0x7feffffe1700780c */ /* 0x000fe20003f04070 */
[----:B------:R-:W-:-:S03]  /*0800*/  DFMA R16, R12, -R2, R8 ;  /* 0x800000020c10722b */ /* 0x000fc60000000008 */
[----:B------:R-:W-:-:S05]  /*0810*/  ISETP.GT.U32.OR P0, PT, R24, 0x7feffffe, P0 ;  /* 0x7feffffe1800780c */ /* 0x000fca0000704470 */
[----:B------:R-:W-:-:S08]  /*0820*/  DFMA R12, R14, R16, R12 ;  /* 0x000000100e0c722b */ /* 0x000fd0000000000c */
[----:B------:R-:W-:Y:S05]  /*0830*/  @P0 BRA `(.L_x_7) ;  /* 0x00000000006c0947 */ /* 0x000fea0003800000 */
[----:B------:R-:W-:Y:S01]  /*0840*/  LOP3.LUT R14, R5, 0x7ff00000, RZ, 0xc0, !PT ;  /* 0x7ff00000050e7812 */ /* 0x000fe200078ec0ff */
[----:B------:R-:W-:-:S03]  /*0850*/  IMAD.MOV.U32 R16, RZ, RZ, RZ ;  /* 0x000000ffff107224 */ /* 0x000fc600078e00ff */
[CC--:B------:R-:W-:Y:S02]  /*0860*/  VIADDMNMX R6, R19.reuse, -R14.reuse, 0xb9600000, !PT ;  /* 0xb960000013067446 */ /* 0x0c0fe4000780090e */
[----:B------:R-:W-:Y:S02]  /*0870*/  ISETP.GE.U32.AND P0, PT, R19, R14, PT ;  /* 0x0000000e1300720c */ /* 0x000fe40003f06070 */
[----:B------:R-:W-:Y:S02]  /*0880*/  VIMNMX R6, PT, PT, R6, 0x46a00000, PT ;  /* 0x46a0000006067848 */ /* 0x000fe40003fe0100 */
[----:B------:R-:W-:-:S05]  /*0890*/  SEL R7, R20, 0x63400000, !P0 ;  /* 0x6340000014077807 */ /* 0x000fca0004000000 */
[----:B------:R-:W-:-:S04]  /*08a0*/  IMAD.IADD R6, R6, 0x1, -R7 ;  /* 0x0000000106067824 */ /* 0x000fc800078e0a07 */
[----:B------:R-:W-:-:S06]  /*08b0*/  VIADD R17, R6, 0x7fe00000 ;  /* 0x7fe0000006117836 */ /* 0x000fcc0000000000 */
[----:B------:R-:W-:-:S10]  /*08c0*/  DMUL R14, R12, R16 ;  /* 0x000000100c0e7228 */ /* 0x000fd40000000000 */
[----:B------:R-:W-:-:S13]  /*08d0*/  FSETP.GTU.AND P0, PT, |R15|, 1.469367938527859385e-39, PT ;  /* 0x001000000f00780b */ /* 0x000fda0003f0c200 */
[----:B------:R-:W-:Y:S05]  /*08e0*/  @P0 BRA `(.L_x_8) ;  /* 0x0000000000940947 */ /* 0x000fea0003800000 */
[----:B------:R-:W-:Y:S01]  /*08f0*/  DFMA R2, R12, -R2, R8 ;  /* 0x800000020c02722b */ /* 0x000fe20000000008 */
[----:B------:R-:W-:-:S09]  /*0900*/  IMAD.MOV.U32 R16, RZ, RZ, RZ ;  /* 0x000000ffff107224 */ /* 0x000fd200078e00ff */
[C---:B------:R-:W-:Y:S02]  /*0910*/  FSETP.NEU.AND P0, PT, R3.reuse, RZ, PT ;  /* 0x000000ff0300720b */ /* 0x040fe40003f0d000 */
[----:B------:R-:W-:-:S04]  /*0920*/  LOP3.LUT R5, R3, 0x80000000, R5, 0x48, !PT ;  /* 0x8000000003057812 */ /* 0x000fc800078e4805 */
[----:B------:R-:W-:-:S07]  /*0930*/  LOP3.LUT R17, R5, R17, RZ, 0xfc, !PT ;  /* 0x0000001105117212 */ /* 0x000fce00078efcff */
[----:B------:R-:W-:Y:S05]  /*0940*/  @!P0 BRA `(.L_x_8) ;  /* 0x00000000007c8947 */ /* 0x000fea0003800000 */
[----:B------:R-:W-:Y:S02]  /*0950*/  IMAD.MOV R3, RZ, RZ, -R6 ;  /* 0x000000ffff037224 */ /* 0x000fe400078e0a06 */
[----:B------:R-:W-:-:S06]  /*0960*/  IMAD.MOV.U32 R2, RZ, RZ, RZ ;  /* 0x000000ffff027224 */ /* 0x000fcc00078e00ff */
[----:B------:R-:W-:Y:S02]  /*0970*/  DFMA R2, R14, -R2, R12 ;  /* 0x800000020e02722b */ /* 0x000fe4000000000c */
[----:B------:R-:W-:-:S04]  /*0980*/  DMUL.RP R12, R12, R16 ;  /* 0x000000100c0c7228 */ /* 0x000fc80000008000 */
[----:B------:R-:W-:-:S04]  /*0990*/  IADD3 R2, PT, PT, -R6, -0x43300000, RZ ;  /* 0xbcd0000006027810 */ /* 0x000fc80007ffe1ff */
[----:B------:R-:W-:Y:S02]  /*09a0*/  FSETP.NEU.AND P0, PT, |R3|, R2, PT ;  /* 0x000000020300720b */ /* 0x000fe40003f0d200 */
[----:B------:R-:W-:Y:S02]  /*09b0*/  LOP3.LUT R5, R13, R5, RZ, 0x3c, !PT ;  /* 0x000000050d057212 */ /* 0x000fe400078e3cff */
[----:B------:R-:W-:Y:S02]  /*09c0*/  FSEL R14, R12, R14, !P0 ;  /* 0x0000000e0c0e7208 */ /* 0x000fe40004000000 */
[----:B------:R-:W-:Y:S01]  /*09d0*/  FSEL R15, R5, R15, !P0 ;  /* 0x0000000f050f7208 */ /* 0x000fe20004000000 */
[----:B------:R-:W-:Y:S06]  /*09e0*/  BRA `(.L_x_8) ;  /* 0x0000000000547947 */ /* 0x000fec0003800000 */
.L_x_7:
[----:B------:R-:W-:-:S14]  /*09f0*/  DSETP.NAN.AND P0, PT, R6, R6, PT ;  /* 0x000000060600722a */ /* 0x000fdc0003f08000 */
[----:B------:R-:W-:Y:S05]  /*0a00*/  @P0 BRA `(.L_x_9) ;  /* 0x0000000000440947 */ /* 0x000fea0003800000 */
[----:B------:R-:W-:-:S14]  /*0a10*/  DSETP.NAN.AND P0, PT, R4, R4, PT ;  /* 0x000000040400722a */ /* 0x000fdc0003f08000 */
[----:B------:R-:W-:Y:S05]  /*0a20*/  @P0 BRA `(.L_x_10) ;  /* 0x0000000000300947 */ /* 0x000fea0003800000 */
[----:B------:R-:W-:Y:S01]  /*0a30*/  ISETP.NE.AND P0, PT, R21, R22, PT ;  /* 0x000000161500720c */ /* 0x000fe20003f05270 */
[----:B------:R-:W-:Y:S02]  /*0a40*/  IMAD.MOV.U32 R14, RZ, RZ, 0x0 ;  /* 0x00000000ff0e7424 */ /* 0x000fe400078e00ff */
[----:B------:R-:W-:-:S10]  /*0a50*/  IMAD.MOV.U32 R15, RZ, RZ, -0x80000 ;  /* 0xfff80000ff0f7424 */ /* 0x000fd400078e00ff */
[----:B------:R-:W-:Y:S05]  /*0a60*/  @!P0 BRA `(.L_x_8) ;  /* 0x0000000000348947 */ /* 0x000fea0003800000 */
[----:B------:R-:W-:Y:S02]  /*0a70*/  ISETP.NE.AND P0, PT, R21, 0x7ff00000, PT ;  /* 0x7ff000001500780c */ /* 0x000fe40003f05270 */
[----:B------:R-:W-:Y:S02]  /*0a80*/  LOP3.LUT R15, R7, 0x80000000, R5, 0x48, !PT ;  /* 0x80000000070f7812 */ /* 0x000fe400078e4805 */
[----:B------:R-:W-:-:S13]  /*0a90*/  ISETP.EQ.OR P0, PT, R22, RZ, !P0 ;  /* 0x000000ff1600720c */ /* 0x000fda0004702670 */
[----:B------:R-:W-:Y:S01]  /*0aa0*/  @P0 LOP3.LUT R2, R15, 0x7ff00000, RZ, 0xfc, !PT ;  /* 0x7ff000000f020812 */ /* 0x000fe200078efcff */
[----:B------:R-:W-:Y:S02]  /*0ab0*/  @!P0 IMAD.MOV.U32 R14, RZ, RZ, RZ ;  /* 0x000000ffff0e8224 */ /* 0x000fe400078e00ff */
[----:B------:R-:W-:Y:S02]  /*0ac0*/  @P0 IMAD.MOV.U32 R14, RZ, RZ, RZ ;  /* 0x000000ffff0e0224 */ /* 0x000fe400078e00ff */
[----:B------:R-:W-:Y:S01]  /*0ad0*/  @P0 IMAD.MOV.U32 R15, RZ, RZ, R2 ;  /* 0x000000ffff0f0224 */ /* 0x000fe200078e0002 */
[----:B------:R-:W-:Y:S06]  /*0ae0*/  BRA `(.L_x_8) ;  /* 0x0000000000147947 */ /* 0x000fec0003800000 */
.L_x_10:
[----:B------:R-:W-:Y:S01]  /*0af0*/  LOP3.LUT R15, R5, 0x80000, RZ, 0xfc, !PT ;  /* 0x00080000050f7812 */ /* 0x000fe200078efcff */
[----:B------:R-:W-:Y:S01]  /*0b00*/  IMAD.MOV.U32 R14, RZ, RZ, R4 ;  /* 0x000000ffff0e7224 */ /* 0x000fe200078e0004 */
[----:B------:R-:W-:Y:S06]  /*0b10*/  BRA `(.L_x_8) ;  /* 0x0000000000087947 */ /* 0x000fec0003800000 */
.L_x_9:
[----:B------:R-:W-:Y:S01]  /*0b20*/  LOP3.LUT R15, R7, 0x80000, RZ, 0xfc, !PT ;  /* 0x00080000070f7812 */ /* 0x000fe200078efcff */
[----:B------:R-:W-:-:S07]  /*0b30*/  IMAD.MOV.U32 R14, RZ, RZ, R6 ;  /* 0x000000ffff0e7224 */ /* 0x000fce00078e0006 */
.L_x_8:
[----:B------:R-:W-:Y:S05]  /*0b40*/  BSYNC.RECONVERGENT B2 ;  /* 0x0000000000027941 */ /* 0x000fea0003800200 */
.L_x_6:
[----:B------:R-:W-:Y:S02]  /*0b50*/  IMAD.MOV.U32 R19, RZ, RZ, 0x0 ;  /* 0x00000000ff137424 */ /* 0x000fe400078e00ff */
[----:B------:R-:W-:Y:S02]  /*0b60*/  IMAD.MOV.U32 R2, RZ, RZ, R14 ;  /* 0x000000ffff027224 */ /* 0x000fe400078e000e */
[----:B------:R-:W-:Y:S01]  /*0b70*/  IMAD.MOV.U32 R3, RZ, RZ, R15 ;  /* 0x000000ffff037224 */ /* 0x000fe200078e000f */
[----:B------:R-:W-:Y:S06]  /*0b80*/  RET.REL.NODEC R18 `(_Z15gaussian_kernelPdS_ii) ;  /* 0xfffffff4121c7950 */ /* 0x000fec0003c3ffff */
.L_x_11:
[----:B------:R-:W-:-:S00]  /*0b90*/  BRA `(.L_x_11) ;  /* 0xfffffffc00fc7947 */ /* 0x000fc0000383ffff */
[----:B------:R-:W-:-:S00]  /*0ba0*/  NOP ;  /* 0x0000000000007918 */ /* 0x000fc00000000000 */
        /* <DEDUP_REMOVED lines=13> */
.L_x_12:


//--------------------- .nv.shared.reserved.0     --------------------------
	.section	.nv.shared.reserved.0,"aw",@nobits
	.weak		__nv_reservedSMEM_offset_0_alias
	.size		__nv_reservedSMEM_offset_0_alias, 0, 64
	.other		__nv_reservedSMEM_offset_0_alias,@"STO_CUDA_RESERVED_SHARED STV_DEFAULT"
__nv_reservedSMEM_offset_0_alias:
	.zero		0
	.zero		64


//--------------------- .nv.constant0._Z15gaussian_kernelPdS_ii --------------------------
	.section	.nv.constant0._Z15gaussian_kernelPdS_ii,"a",@progbits
	.sectionflags	@""
	.align	4
.nv.constant0._Z15gaussian_kernelPdS_ii:
	.zero		920


//--------------------- SYMBOLS --------------------------

	.type		.nv.reservedSmem.offset0,@object
	.size		.nv.reservedSmem.offset0,0x4
